	.headerflags	@"EF_CUDA_TEXMODE_UNIFIED EF_CUDA_64BIT_ADDRESS EF_CUDA_ACCELERATORS EF_CUDA_SM90 EF_CUDA_VIRTUAL_SM(EF_CUDA_SM90)"
	.elftype	@"ET_EXEC"


//--------------------- .nv.info                  --------------------------
	.section	.nv.info,"",@"SHT_CUDA_INFO"
	.align	4


	//----- nvinfo : EIATTR_REGCOUNT
	.align		4
        /*0000*/ 	.byte	0x04, 0x2f
        /*0002*/ 	.short	(.L_3 - .L_2)
	.align		4
.L_2:
        /*0004*/ 	.word	index@(triton_poi_fused__native_batch_norm_legit_no_training_add_8)
        /*0008*/ 	.word	0x00000014


	//----- nvinfo : EIATTR_MIN_STACK_SIZE
	.align		4
.L_3:
        /*000c*/ 	.byte	0x04, 0x12
        /*000e*/ 	.short	(.L_5 - .L_4)
	.align		4
.L_4:
        /*0010*/ 	.word	index@(triton_poi_fused__native_batch_norm_legit_no_training_add_8)
        /*0014*/ 	.word	0x00000000


	//----- nvinfo : EIATTR_FRAME_SIZE
	.align		4
.L_5:
        /*0018*/ 	.byte	0x04, 0x11
        /*001a*/ 	.short	(.L_7 - .L_6)
	.align		4
.L_6:
        /*001c*/ 	.word	index@(triton_poi_fused__native_batch_norm_legit_no_training_add_8)
        /*0020*/ 	.word	0x00000000


	//----- nvinfo : EIATTR_MIN_STACK_SIZE
	.align		4
.L_7:
        /*0024*/ 	.byte	0x04, 0x12
        /*0026*/ 	.short	(.L_9 - .L_8)
	.align		4
.L_8:
        /*0028*/ 	.word	index@(triton_poi_fused__native_batch_norm_legit_no_training_add_8)
        /*002c*/ 	.word	0x00000000
.L_9:


//--------------------- .nv.info.triton_poi_fused__native_batch_norm_legit_no_training_add_8 --------------------------
	.section	.nv.info.triton_poi_fused__native_batch_norm_legit_no_training_add_8,"",@"SHT_CUDA_INFO"
	.sectionflags	@""
	.align	4


	//----- nvinfo : EIATTR_CUDA_API_VERSION
	.align		4
        /*0000*/ 	.byte	0x04, 0x37
        /*0002*/ 	.short	(.L_11 - .L_10)
.L_10:
        /*0004*/ 	.word	0x0000007c


	//----- nvinfo : EIATTR_KPARAM_INFO
	.align		4
.L_11:
        /*0008*/ 	.byte	0x04, 0x17
        /*000a*/ 	.short	(.L_13 - .L_12)
.L_12:
        /*000c*/ 	.word	0x00000000
        /*0010*/ 	.short	0x0007
        /*0012*/ 	.short	0x0038
        /*0014*/ 	.byte	0x00, 0xf0, 0x11, 0x00


	//----- nvinfo : EIATTR_KPARAM_INFO
	.align		4
.L_13:
        /*0018*/ 	.byte	0x04, 0x17
        /*001a*/ 	.short	(.L_15 - .L_14)
.L_14:
        /*001c*/ 	.word	0x00000000
        /*0020*/ 	.short	0x0006
        /*0022*/ 	.short	0x0030
        /*0024*/ 	.byte	0x00, 0xf4, 0x21, 0x00


	//----- nvinfo : EIATTR_KPARAM_INFO
	.align		4
.L_15:
        /*0028*/ 	.byte	0x04, 0x17
        /*002a*/ 	.short	(.L_17 - .L_16)
.L_16:
        /*002c*/ 	.word	0x00000000
        /*0030*/ 	.short	0x0005
        /*0032*/ 	.short	0x0028
        /*0034*/ 	.byte	0x00, 0xf4, 0x21, 0x00


	//----- nvinfo : EIATTR_KPARAM_INFO
	.align		4
.L_17:
        /*0038*/ 	.byte	0x04, 0x17
        /*003a*/ 	.short	(.L_19 - .L_18)
.L_18:
        /*003c*/ 	.word	0x00000000
        /*0040*/ 	.short	0x0004
        /*0042*/ 	.short	0x0020
        /*0044*/ 	.byte	0x00, 0xf4, 0x21, 0x00


	//----- nvinfo : EIATTR_KPARAM_INFO
	.align		4
.L_19:
        /*0048*/ 	.byte	0x04, 0x17
        /*004a*/ 	.short	(.L_21 - .L_20)
.L_20:
        /*004c*/ 	.word	0x00000000
        /*0050*/ 	.short	0x0003
        /*0052*/ 	.short	0x0018
        /*0054*/ 	.byte	0x00, 0xf4, 0x21, 0x00


	//----- nvinfo : EIATTR_KPARAM_INFO
	.align		4
.L_21:
        /*0058*/ 	.byte	0x04, 0x17
        /*005a*/ 	.short	(.L_23 - .L_22)
.L_22:
        /*005c*/ 	.word	0x00000000
        /*0060*/ 	.short	0x0002
        /*0062*/ 	.short	0x0010
        /*0064*/ 	.byte	0x00, 0xf4, 0x21, 0x00


	//----- nvinfo : EIATTR_KPARAM_INFO
	.align		4
.L_23:
        /*0068*/ 	.byte	0x04, 0x17
        /*006a*/ 	.short	(.L_25 - .L_24)
.L_24:
        /*006c*/ 	.word	0x00000000
        /*0070*/ 	.short	0x0001
        /*0072*/ 	.short	0x0008
        /*0074*/ 	.byte	0x00, 0xf4, 0x21, 0x00


	//----- nvinfo : EIATTR_KPARAM_INFO
	.align		4
.L_25:
        /*0078*/ 	.byte	0x04, 0x17
        /*007a*/ 	.short	(.L_27 - .L_26)
.L_26:
        /*007c*/ 	.word	0x00000000
        /*0080*/ 	.short	0x0000
        /*0082*/ 	.short	0x0000
        /*0084*/ 	.byte	0x00, 0xf4, 0x21, 0x00


	//----- nvinfo : EIATTR_SPARSE_MMA_MASK
	.align		4
.L_27:
        /*0088*/ 	.byte	0x03, 0x50
        /*008a*/ 	.short	0x0000


	//----- nvinfo : EIATTR_MAXREG_COUNT
	.align		4
        /*008c*/ 	.byte	0x03, 0x1b
        /*008e*/ 	.short	0x00ff


	//----- nvinfo : EIATTR_EXIT_INSTR_OFFSETS
	.align		4
        /*0090*/ 	.byte	0x04, 0x1c
        /*0092*/ 	.short	(.L_29 - .L_28)


	//   ....[0]....
.L_28:
        /*0094*/ 	.word	0x00000370


	//----- nvinfo : EIATTR_REQNTID
	.align		4
.L_29:
        /*0098*/ 	.byte	0x04, 0x10
        /*009a*/ 	.short	(.L_31 - .L_30)
.L_30:
        /*009c*/ 	.word	0x00000080
        /*00a0*/ 	.word	0x00000001
        /*00a4*/ 	.word	0x00000001


	//----- nvinfo : EIATTR_CBANK_PARAM_SIZE
	.align		4
.L_31:
        /*00a8*/ 	.byte	0x03, 0x19
        /*00aa*/ 	.short	0x003c


	//----- nvinfo : EIATTR_PARAM_CBANK
	.align		4
        /*00ac*/ 	.byte	0x04, 0x0a
        /*00ae*/ 	.short	(.L_33 - .L_32)
	.align		4
.L_32:
        /*00b0*/ 	.word	index@(.nv.constant0.triton_poi_fused__native_batch_norm_legit_no_training_add_8)
        /*00b4*/ 	.short	0x0210
        /*00b6*/ 	.short	0x003c


	//----- nvinfo : EIATTR_SW_WAR
	.align		4
.L_33:
        /*00b8*/ 	.byte	0x04, 0x36
        /*00ba*/ 	.short	(.L_35 - .L_34)
.L_34:
        /*00bc*/ 	.word	0x00000008
.L_35:


//--------------------- .nv.callgraph             --------------------------
	.section	.nv.callgraph,"",@"SHT_CUDA_CALLGRAPH"
	.align	4
	.sectionentsize	8
	.align		4
        /*0000*/ 	.word	0x00000000
	.align		4
        /*0004*/ 	.word	0xffffffff
	.align		4
        /*0008*/ 	.word	0x00000000
	.align		4
        /*000c*/ 	.word	0xfffffffe
	.align		4
        /*0010*/ 	.word	0x00000000
	.align		4
        /*0014*/ 	.word	0xfffffffd
	.align		4
        /*0018*/ 	.word	0x00000000
	.align		4
        /*001c*/ 	.word	0xfffffffc


//--------------------- .nv.constant4             --------------------------
	.section	.nv.constant4,"a",@progbits
	.align	8
	.align		8
.nv.constant4:
        /*0000*/ 	.dword	_$_str
	.align		8
        /*0008*/ 	.dword	_$_str_$_2


//--------------------- .text.triton_poi_fused__native_batch_norm_legit_no_training_add_8 --------------------------
	.section	.text.triton_poi_fused__native_batch_norm_legit_no_training_add_8,"ax",@progbits
	.align	128
        .global         triton_poi_fused__native_batch_norm_legit_no_training_add_8
        .type           triton_poi_fused__native_batch_norm_legit_no_training_add_8,@function
        .size           triton_poi_fused__native_batch_norm_legit_no_training_add_8,(.L_x_1 - triton_poi_fused__native_batch_norm_legit_no_training_add_8)
        .other          triton_poi_fused__native_batch_norm_legit_no_training_add_8,@"STO_CUDA_ENTRY STV_DEFAULT"
triton_poi_fused__native_batch_norm_legit_no_training_add_8:
.text.triton_poi_fused__native_batch_norm_legit_no_training_add_8:
[----:B------:R-:W-:Y:S01]  /*0000*/  LDC R1, c[0x0][0x28] ;  /* 0x00000a00ff017b82 */ /* 0x000fe20000000800 */
[----:B------:R-:W1:Y:S07]  /*0010*/  S2R R0, SR_TID.X ;  /* 0x0000000000007919 */ /* 0x000e6e0000002100 */
[----:B------:R-:W2:Y:S01]  /*0020*/  LDC.64 R10, c[0x0][0x228] ;  /* 0x00008a00ff0a7b82 */ /* 0x000ea20000000a00 */
[----:B------:R-:W-:Y:S01]  /*0030*/  ULDC.64 UR4, c[0x0][0x208] ;  /* 0x0000820000047ab9 */ /* 0x000fe20000000a00 */
[----:B------:R-:W3:Y:S06]  /*0040*/  S2R R5, SR_CTAID.X ;  /* 0x0000000000057919 */ /* 0x000eec0000002500 */
[----:B------:R-:W4:Y:S08]  /*0050*/  LDC.64 R6, c[0x0][0x218] ;  /* 0x00008600ff067b82 */ /* 0x000f300000000a00 */
[----:B------:R-:W5:Y:S08]  /*0060*/  LDC.64 R8, c[0x0][0x220] ;  /* 0x00008800ff087b82 */ /* 0x000f700000000a00 */
[----:B------:R-:W4:Y:S01]  /*0070*/  LDC.64 R12, c[0x0][0x230] ;  /* 0x00008c00ff0c7b82 */ /* 0x000f220000000a00 */
[----:B-1----:R-:W-:-:S07]  /*0080*/  SHF.L.U32 R0, R0, 0x1, RZ ;  /* 0x0000000100007819 */ /* 0x002fce00000006ff */
[----:B------:R-:W1:Y:S01]  /*0090*/  LDC.64 R14, c[0x0][0x238] ;  /* 0x00008e00ff0e7b82 */ /* 0x000e620000000a00 */
[----:B---3--:R-:W-:Y:S02]  /*00a0*/  SHF.R.S32.HI R3, RZ, 0x17, R5 ;  /* 0x00000017ff037819 */ /* 0x008fe40000011405 */
[----:B------:R-:W-:Y:S02]  /*00b0*/  LOP3.LUT R0, R0, 0xfe, RZ, 0xc0, !PT ;  /* 0x000000fe00007812 */ /* 0x000fe400078ec0ff */
[----:B------:R-:W-:Y:S02]  /*00c0*/  SGXT R3, R3, 0x1 ;  /* 0x000000010303781a */ /* 0x000fe40000000200 */
[----:B------:R-:W-:-:S04]  /*00d0*/  LEA R0, R5, R0, 0x8 ;  /* 0x0000000005007211 */ /* 0x000fc800078e40ff */
[----:B------:R-:W-:-:S04]  /*00e0*/  LEA.HI R3, R3, R0, RZ, 0x4 ;  /* 0x0000000003037211 */ /* 0x000fc800078f20ff */
[--C-:B------:R-:W-:Y:S02]  /*00f0*/  SHF.R.S32.HI R2, RZ, 0x4, R3.reuse ;  /* 0x00000004ff027819 */ /* 0x100fe40000011403 */
[----:B------:R-:W-:-:S04]  /*0100*/  SHF.R.S32.HI R3, RZ, 0x1f, R3 ;  /* 0x0000001fff037819 */ /* 0x000fc80000011403 */
[----:B------:R-:W-:-:S04]  /*0110*/  LEA.HI R3, R3, R2, RZ, 0x6 ;  /* 0x0000000203037211 */ /* 0x000fc800078f30ff */
[----:B------:R-:W-:-:S04]  /*0120*/  LOP3.LUT R3, R3, 0xffffffc0, RZ, 0xc0, !PT ;  /* 0xffffffc003037812 */ /* 0x000fc800078ec0ff */
[----:B------:R-:W-:Y:S02]  /*0130*/  IADD3 R17, R2, -R3, RZ ;  /* 0x8000000302117210 */ /* 0x000fe40007ffe0ff */
[----:B------:R-:W3:Y:S03]  /*0140*/  LDC.64 R2, c[0x0][0x210] ;  /* 0x00008400ff027b82 */ /* 0x000ee60000000a00 */
[----:B--2---:R-:W-:-:S05]  /*0150*/  IMAD.WIDE R10, R17, 0x4, R10 ;  /* 0x00000004110a7825 */ /* 0x004fca00078e020a */
[----:B------:R1:W2:Y:S01]  /*0160*/  LDG.E.EL R4, desc[UR4][R10.64] ;  /* 0x000000040a047981 */ /* 0x0002a2000c2e1900 */
[----:B----4-:R-:W-:-:S04]  /*0170*/  IMAD.WIDE R6, R0, 0x4, R6 ;  /* 0x0000000400067825 */ /* 0x010fc800078e0206 */
[C---:B-----5:R-:W-:Y:S02]  /*0180*/  IMAD.WIDE R8, R17.reuse, 0x4, R8 ;  /* 0x0000000411087825 */ /* 0x060fe400078e0208 */
[----:B------:R-:W4:Y:S02]  /*0190*/  LDG.E.64 R6, desc[UR4][R6.64] ;  /* 0x0000000406067981 */ /* 0x000f24000c1e1b00 */
[C---:B0-----:R-:W-:Y:S02]  /*01a0*/  IMAD.WIDE R12, R17.reuse, 0x4, R12 ;  /* 0x00000004110c7825 */ /* 0x041fe400078e020c */
[----:B------:R0:W4:Y:S02]  /*01b0*/  LDG.E.EL R5, desc[UR4][R8.64] ;  /* 0x0000000408057981 */ /* 0x000124000c2e1900 */
[----:B-1----:R-:W-:Y:S02]  /*01c0*/  IMAD.WIDE R10, R17, 0x4, R14 ;  /* 0x00000004110a7825 */ /* 0x002fe400078e020e */
[----:B------:R1:W5:Y:S02]  /*01d0*/  LDG.E.EL R12, desc[UR4][R12.64] ;  /* 0x000000040c0c7981 */ /* 0x000364000c2e1900 */
[----:B---3--:R-:W-:-:S02]  /*01e0*/  IMAD.WIDE R2, R0, 0x4, R2 ;  /* 0x0000000400027825 */ /* 0x008fc400078e0202 */
[----:B------:R-:W5:Y:S01]  /*01f0*/  LDG.E.EL R11, desc[UR4][R10.64] ;  /* 0x000000040a0b7981 */ /* 0x000f62000c2e1900 */
[----:B0-----:R-:W0:Y:S03]  /*0200*/  LDC.64 R8, c[0x0][0x240] ;  /* 0x00009000ff087b82 */ /* 0x001e260000000a00 */
[----:B------:R-:W3:Y:S01]  /*0210*/  LDG.E.64 R2, desc[UR4][R2.64] ;  /* 0x0000000402027981 */ /* 0x000ee2000c1e1b00 */
[----:B-1----:R-:W-:Y:S01]  /*0220*/  HFMA2.MMA R13, -RZ, RZ, 1.625, 0 ;  /* 0x3e800000ff0d7435 */ /* 0x002fe200000001ff */
[----:B0-----:R-:W-:-:S04]  /*0230*/  IMAD.WIDE R8, R0, 0x4, R8 ;  /* 0x0000000400087825 */ /* 0x001fc800078e0208 */
[----:B--2---:R-:W-:-:S04]  /*0240*/  FADD R4, R4, 9.9999997473787516356e-06 ;  /* 0x3727c5ac04047421 */ /* 0x004fc80000000000 */
[----:B------:R-:W0:Y:S02]  /*0250*/  MUFU.SQRT R14, R4 ;  /* 0x00000004000e7308 */ /* 0x000e240000002000 */
[C---:B0-----:R-:W-:Y:S02]  /*0260*/  FSETP.GT.AND P0, PT, R14.reuse, 8.50705917302346158658e+37, PT ;  /* 0x7e8000000e00780b */ /* 0x041fe40003f04000 */
[----:B------:R-:W-:-:S11]  /*0270*/  FSETP.GEU.AND P1, PT, R14, 1.175494350822287508e-38, PT ;  /* 0x008000000e00780b */ /* 0x000fd60003f2e000 */
[----:B------:R-:W-:-:S04]  /*0280*/  @P0 FMUL R14, R14, 0.25 ;  /* 0x3e8000000e0e0820 */ /* 0x000fc80000400000 */
[----:B------:R-:W-:-:S06]  /*0290*/  @!P1 FMUL R14, R14, 16777216 ;  /* 0x4b8000000e0e9820 */ /* 0x000fcc0000400000 */
[----:B------:R-:W0:Y:S01]  /*02a0*/  MUFU.RCP R14, R14 ;  /* 0x0000000e000e7308 */ /* 0x000e220000001000 */
[----:B------:R-:W-:Y:S01]  /*02b0*/  FSEL R13, R13, 1, P0 ;  /* 0x3f8000000d0d7808 */ /* 0x000fe20000000000 */
[----:B----4-:R-:W-:-:S04]  /*02c0*/  FADD R6, R6, -R5 ;  /* 0x8000000506067221 */ /* 0x010fc80000000000 */
[----:B------:R-:W-:Y:S01]  /*02d0*/  @!P1 FMUL R13, R13, 16777216 ;  /* 0x4b8000000d0d9820 */ /* 0x000fe20000400000 */
[----:B------:R-:W-:-:S03]  /*02e0*/  FADD R7, R7, -R5 ;  /* 0x8000000507077221 */ /* 0x000fc60000000000 */
[----:B0-----:R-:W-:-:S04]  /*02f0*/  FMUL R13, R14, R13 ;  /* 0x0000000d0e0d7220 */ /* 0x001fc80000400000 */
[-C--:B------:R-:W-:Y:S01]  /*0300*/  FMUL R6, R6, R13.reuse ;  /* 0x0000000d06067220 */ /* 0x080fe20000400000 */
[----:B------:R-:W-:-:S03]  /*0310*/  FMUL R4, R7, R13 ;  /* 0x0000000d07047220 */ /* 0x000fc60000400000 */
[C-C-:B-----5:R-:W-:Y:S01]  /*0320*/  FFMA R5, R12.reuse, R6, R11.reuse ;  /* 0x000000060c057223 */ /* 0x160fe2000000000b */
[----:B------:R-:W-:-:S03]  /*0330*/  FFMA R4, R12, R4, R11 ;  /* 0x000000040c047223 */ /* 0x000fc6000000000b */
[----:B---3--:R-:W-:Y:S01]  /*0340*/  FADD R2, R2, R5 ;  /* 0x0000000502027221 */ /* 0x008fe20000000000 */
[----:B------:R-:W-:-:S05]  /*0350*/  FADD R3, R3, R4 ;  /* 0x0000000403037221 */ /* 0x000fca0000000000 */
[----:B------:R-:W-:Y:S01]  /*0360*/  STG.E.64 desc[UR4][R8.64], R2 ;  /* 0x0000000208007986 */ /* 0x000fe2000c101b04 */
[----:B------:R-:W-:Y:S05]  /*0370*/  EXIT ;  /* 0x000000000000794d */ /* 0x000fea0003800000 */
.L_x_0:
[----:B------:R-:W-:-:S00]  /*0380*/  BRA `(.L_x_0) ;  /* 0xfffffffc00fc7947 */ /* 0x000fc0000383ffff */
[----:B------:R-:W-:-:S00]  /*0390*/  NOP ;  /* 0x0000000000007918 */ /* 0x000fc00000000000 */
        /* <DEDUP_REMOVED lines=14> */
.L_x_1:


//--------------------- .nv.global.init           --------------------------
	.section	.nv.global.init,"aw",@progbits
.nv.global.init:
	.type		_$_str,@object
	.size		_$_str,(_$_str_$_2 - _$_str)
_$_str:
        /*0000*/ 	.byte	0x5f, 0x5f, 0x43, 0x55, 0x44, 0x41, 0x5f, 0x46, 0x54, 0x5a, 0x00
	.type		_$_str_$_2,@object
	.size		_$_str_$_2,(.L_1 - _$_str_$_2)
_$_str_$_2:
        /*000b*/ 	.byte	0x5f, 0x5f, 0x43, 0x55, 0x44, 0x41, 0x5f, 0x50, 0x52, 0x45, 0x43, 0x5f, 0x53, 0x51, 0x52, 0x54
        /*001b*/ 	.byte	0x00
.L_1:


//--------------------- .nv.constant0.triton_poi_fused__native_batch_norm_legit_no_training_add_8 --------------------------
	.section	.nv.constant0.triton_poi_fused__native_batch_norm_legit_no_training_add_8,"a",@progbits
	.sectionflags	@""
	.align	4
.nv.constant0.triton_poi_fused__native_batch_norm_legit_no_training_add_8:
	.zero		588
